//
// Generated by NVIDIA NVVM Compiler
//
// Compiler Build ID: CL-36424714
// Cuda compilation tools, release 13.0, V13.0.88
// Based on NVVM 20.0.0
//

.version 9.0
.target sm_100
.address_size 64

	// .globl	sum_absolute_error
// _ZZ18sum_absolute_errorE10sharedData has been demoted

.visible .entry sum_absolute_error(
	.param .u64 .ptr .align 1 sum_absolute_error_param_0,
	.param .u64 .ptr .align 1 sum_absolute_error_param_1,
	.param .u64 .ptr .align 1 sum_absolute_error_param_2,
	.param .u32 sum_absolute_error_param_3
)
{
	.reg .pred 	%p<6>;
	.reg .b32 	%r<14>;
	.reg .b32 	%f<13>;
	.reg .b64 	%rd<10>;
	// demoted variable
	.shared .align 4 .b8 _ZZ18sum_absolute_errorE10sharedData[4096];
	ld.param.u64 	%rd1, [sum_absolute_error_param_0];
	ld.param.u64 	%rd2, [sum_absolute_error_param_1];
	ld.param.u64 	%rd3, [sum_absolute_error_param_2];
	ld.param.u32 	%r7, [sum_absolute_error_param_3];
	mov.u32 	%r1, %tid.x;
	mov.u32 	%r13, %ntid.x;
	mov.u32 	%r8, %ctaid.x;
	mad.lo.s32 	%r3, %r13, %r8, %r1;
	setp.ge.s32 	%p1, %r3, %r7;
	mov.f32 	%f12, 0f00000000;
	@%p1 bra 	$L__BB0_2;
	cvta.to.global.u64 	%rd4, %rd1;
	cvta.to.global.u64 	%rd5, %rd2;
	mul.wide.s32 	%rd6, %r3, 4;
	add.s64 	%rd7, %rd4, %rd6;
	ld.global.f32 	%f4, [%rd7];
	add.s64 	%rd8, %rd5, %rd6;
	ld.global.f32 	%f5, [%rd8];
	sub.f32 	%f6, %f4, %f5;
	abs.f32 	%f12, %f6;
$L__BB0_2:
	shl.b32 	%r9, %r1, 2;
	mov.u32 	%r10, _ZZ18sum_absolute_errorE10sharedData;
	add.s32 	%r4, %r10, %r9;
	st.shared.f32 	[%r4], %f12;
	bar.sync 	0;
	setp.lt.u32 	%p2, %r13, 2;
	@%p2 bra 	$L__BB0_6;
$L__BB0_3:
	shr.u32 	%r6, %r13, 1;
	setp.ge.u32 	%p3, %r1, %r6;
	@%p3 bra 	$L__BB0_5;
	shl.b32 	%r11, %r6, 2;
	add.s32 	%r12, %r4, %r11;
	ld.shared.f32 	%f7, [%r12];
	ld.shared.f32 	%f8, [%r4];
	add.f32 	%f9, %f7, %f8;
	st.shared.f32 	[%r4], %f9;
$L__BB0_5:
	bar.sync 	0;
	setp.gt.u32 	%p4, %r13, 3;
	mov.u32 	%r13, %r6;
	@%p4 bra 	$L__BB0_3;
$L__BB0_6:
	setp.ne.s32 	%p5, %r1, 0;
	@%p5 bra 	$L__BB0_8;
	ld.shared.f32 	%f10, [_ZZ18sum_absolute_errorE10sharedData];
	cvta.to.global.u64 	%rd9, %rd3;
	atom.global.add.f32 	%f11, [%rd9], %f10;
$L__BB0_8:
	ret;

}


// ===== COMPILED SASS (sm_100) =====

	.target	sm_100

	.elftype	@"ET_EXEC"


//--------------------- .note.nv.tkinfo           --------------------------
	.section	.note.nv.tkinfo,"",@"SHT_NOTE"
	.sectionflags	@"SHF_NOTE_NV_TKINFO"
	.tkinfo
        /*0018*/ 	.word	0x00000002
        /*0030*/ 	.string	""
        /*0030*/ 	.string	"ptxas"
        /*0030*/ 	.string	"Cuda compilation tools, release 13.0, V13.0.88"
        /*0030*/ 	.string	"Build cuda_13.0.r13.0/compiler.36424714_0"
        /*0030*/ 	.string	"-arch sm_100 -m 64 "



//--------------------- .note.nv.cuinfo           --------------------------
	.section	.note.nv.cuinfo,"",@"SHT_NOTE"
	.sectionflags	@"SHF_NOTE_NV_CUINFO"
        /*0018*/ 	.short	0x0002
        /*001a*/ 	.short	0x0064
        /*001c*/ 	.short	0x0082
	.zero		2


//--------------------- .nv.info                  --------------------------
	.section	.nv.info,"",@"SHT_CUDA_INFO"
	.align	4


	//----- nvinfo : EIATTR_REGCOUNT
	.align		4
        /*0000*/ 	.byte	0x04, 0x2f
        /*0002*/ 	.short	(.L_1 - .L_0)
	.align		4
.L_0:
        /*0004*/ 	.word	index@(sum_absolute_error)
        /*0008*/ 	.word	0x0000000b


	//----- nvinfo : EIATTR_FRAME_SIZE
	.align		4
.L_1:
        /*000c*/ 	.byte	0x04, 0x11
        /*000e*/ 	.short	(.L_3 - .L_2)
	.align		4
.L_2:
        /*0010*/ 	.word	index@(sum_absolute_error)
        /*0014*/ 	.word	0x00000000


	//----- nvinfo : EIATTR_MIN_STACK_SIZE
	.align		4
.L_3:
        /*0018*/ 	.byte	0x04, 0x12
        /*001a*/ 	.short	(.L_5 - .L_4)
	.align		4
.L_4:
        /*001c*/ 	.word	index@(sum_absolute_error)
        /*0020*/ 	.word	0x00000000
.L_5:


//--------------------- .nv.compat                --------------------------
	.section	.nv.compat,"",@"SHT_CUDA_COMPAT_INFO"
	.align	4
        /*0000*/ 	.byte	0x02, 0x09, 0x00, 0x00, 0x02, 0x02, 0x01, 0x00, 0x02, 0x05, 0x05, 0x00, 0x03, 0x07, 0x01, 0x01
        /*0010*/ 	.byte	0x02, 0x03, 0x00, 0x00, 0x02, 0x06, 0x01, 0x00, 0x04, 0x0b, 0x08, 0x00, 0x09, 0x00, 0x00, 0x00
        /*0020*/ 	.byte	0x00, 0x00, 0x00, 0x00


//--------------------- .nv.info.sum_absolute_error --------------------------
	.section	.nv.info.sum_absolute_error,"",@"SHT_CUDA_INFO"
	.sectionflags	@""
	.align	4


	//----- nvinfo : EIATTR_CUDA_API_VERSION
	.align		4
        /*0000*/ 	.byte	0x04, 0x37
        /*0002*/ 	.short	(.L_7 - .L_6)
.L_6:
        /*0004*/ 	.word	0x00000082


	//----- nvinfo : EIATTR_KPARAM_INFO
	.align		4
.L_7:
        /*0008*/ 	.byte	0x04, 0x17
        /*000a*/ 	.short	(.L_9 - .L_8)
.L_8:
        /*000c*/ 	.word	0x00000000
        /*0010*/ 	.short	0x0003
        /*0012*/ 	.short	0x0018
        /*0014*/ 	.byte	0x00, 0xf0, 0x11, 0x00


	//----- nvinfo : EIATTR_KPARAM_INFO
	.align		4
.L_9:
        /*0018*/ 	.byte	0x04, 0x17
        /*001a*/ 	.short	(.L_11 - .L_10)
.L_10:
        /*001c*/ 	.word	0x00000000
        /*0020*/ 	.short	0x0002
        /*0022*/ 	.short	0x0010
        /*0024*/ 	.byte	0x00, 0xf5, 0x21, 0x00


	//----- nvinfo : EIATTR_KPARAM_INFO
	.align		4
.L_11:
        /*0028*/ 	.byte	0x04, 0x17
        /*002a*/ 	.short	(.L_13 - .L_12)
.L_12:
        /*002c*/ 	.word	0x00000000
        /*0030*/ 	.short	0x0001
        /*0032*/ 	.short	0x0008
        /*0034*/ 	.byte	0x00, 0xf5, 0x21, 0x00


	//----- nvinfo : EIATTR_KPARAM_INFO
	.align		4
.L_13:
        /*0038*/ 	.byte	0x04, 0x17
        /*003a*/ 	.short	(.L_15 - .L_14)
.L_14:
        /*003c*/ 	.word	0x00000000
        /*0040*/ 	.short	0x0000
        /*0042*/ 	.short	0x0000
        /*0044*/ 	.byte	0x00, 0xf5, 0x21, 0x00


	//----- nvinfo : EIATTR_SPARSE_MMA_MASK
	.align		4
.L_15:
        /*0048*/ 	.byte	0x03, 0x50
        /*004a*/ 	.short	0x0000


	//----- nvinfo : EIATTR_MAXREG_COUNT
	.align		4
        /*004c*/ 	.byte	0x03, 0x1b
        /*004e*/ 	.short	0x00ff


	//----- nvinfo : EIATTR_NUM_BARRIERS
	.align		4
        /*0050*/ 	.byte	0x02, 0x4c
        /*0052*/ 	.byte	0x01
	.zero		1


	//----- nvinfo : EIATTR_MERCURY_ISA_VERSION
	.align		4
        /*0054*/ 	.byte	0x03, 0x5f
        /*0056*/ 	.short	0x0101


	//----- nvinfo : EIATTR_VRC_CTA_INIT_COUNT
	.align		4
        /*0058*/ 	.byte	0x02, 0x4a
	.zero		1
	.zero		1


	//----- nvinfo : EIATTR_EXIT_INSTR_OFFSETS
	.align		4
        /*005c*/ 	.byte	0x04, 0x1c
        /*005e*/ 	.short	(.L_17 - .L_16)


	//   ....[0]....
.L_16:
        /*0060*/ 	.word	0x00000260


	//   ....[1]....
        /*0064*/ 	.word	0x000002d0


	//----- nvinfo : EIATTR_CBANK_PARAM_SIZE
	.align		4
.L_17:
        /*0068*/ 	.byte	0x03, 0x19
        /*006a*/ 	.short	0x001c


	//----- nvinfo : EIATTR_PARAM_CBANK
	.align		4
        /*006c*/ 	.byte	0x04, 0x0a
        /*006e*/ 	.short	(.L_19 - .L_18)
	.align		4
.L_18:
        /*0070*/ 	.word	index@(.nv.constant0.sum_absolute_error)
        /*0074*/ 	.short	0x0380
        /*0076*/ 	.short	0x001c


	//----- nvinfo : EIATTR_SW_WAR
	.align		4
.L_19:
        /*0078*/ 	.byte	0x04, 0x36
        /*007a*/ 	.short	(.L_21 - .L_20)
.L_20:
        /*007c*/ 	.word	0x00000008
.L_21:


//--------------------- .nv.callgraph             --------------------------
	.section	.nv.callgraph,"",@"SHT_CUDA_CALLGRAPH"
	.align	4
	.sectionentsize	8
	.align		4
        /*0000*/ 	.word	0x00000000
	.align		4
        /*0004*/ 	.word	0xffffffff
	.align		4
        /*0008*/ 	.word	0x00000000
	.align		4
        /*000c*/ 	.word	0xfffffffe
	.align		4
        /*0010*/ 	.word	0x00000000
	.align		4
        /*0014*/ 	.word	0xfffffffd
	.align		4
        /*0018*/ 	.word	0x00000000
	.align		4
        /*001c*/ 	.word	0xfffffffc


//--------------------- .text.sum_absolute_error  --------------------------
	.section	.text.sum_absolute_error,"ax",@progbits
	.align	128
        .global         sum_absolute_error
        .type           sum_absolute_error,@function
        .size           sum_absolute_error,(.L_x_3 - sum_absolute_error)
        .other          sum_absolute_error,@"STO_CUDA_ENTRY STV_DEFAULT"
sum_absolute_error:
.text.sum_absolute_error:
[----:B------:R-:W-:Y:S01]  /*0000*/  LDC R1, c[0x0][0x37c] ;  /* 0x0000df00ff017b82 */ /* 0x000fe20000000800 */
[----:B------:R-:W0:Y:S01]  /*0010*/  S2R R8, SR_TID.X ;  /* 0x0000000000087919 */ /* 0x000e220000002100 */
[----:B------:R-:W0:Y:S06]  /*0020*/  LDCU UR8, c[0x0][0x360] ;  /* 0x00006c00ff0877ac */ /* 0x000e2c0008000800 */
[----:B------:R-:W1:Y:S01]  /*0030*/  LDC.64 R2, c[0x0][0x380] ;  /* 0x0000e000ff027b82 */ /* 0x000e620000000a00 */
[----:B------:R-:W0:Y:S01]  /*0040*/  S2R R7, SR_CTAID.X ;  /* 0x0000000000077919 */ /* 0x000e220000002500 */
[----:B------:R-:W2:Y:S01]  /*0050*/  LDCU UR4, c[0x0][0x398] ;  /* 0x00007300ff0477ac */ /* 0x000ea20008000800 */
[----:B------:R-:W3:Y:S05]  /*0060*/  LDCU.64 UR6, c[0x0][0x358] ;  /* 0x00006b00ff0677ac */ /* 0x000eea0008000a00 */
[----:B------:R-:W4:Y:S01]  /*0070*/  LDC.64 R4, c[0x0][0x388] ;  /* 0x0000e200ff047b82 */ /* 0x000f220000000a00 */
[----:B0-----:R-:W-:-:S05]  /*0080*/  IMAD R7, R7, UR8, R8 ;  /* 0x0000000807077c24 */ /* 0x001fca000f8e0208 */
[----:B--2---:R-:W-:-:S13]  /*0090*/  ISETP.GE.AND P1, PT, R7, UR4, PT ;  /* 0x0000000407007c0c */ /* 0x004fda000bf26270 */
[----:B-1----:R-:W-:-:S04]  /*00a0*/  @!P1 IMAD.WIDE R2, R7, 0x4, R2 ;  /* 0x0000000407029825 */ /* 0x002fc800078e0202 */
[----:B----4-:R-:W-:Y:S02]  /*00b0*/  @!P1 IMAD.WIDE R4, R7, 0x4, R4 ;  /* 0x0000000407049825 */ /* 0x010fe400078e0204 */
[----:B---3--:R0:W2:Y:S04]  /*00c0*/  @!P1 LDG.E R2, desc[UR6][R2.64] ;  /* 0x0000000602029981 */ /* 0x0080a8000c1e1900 */
[----:B------:R-:W2:Y:S01]  /*00d0*/  @!P1 LDG.E R5, desc[UR6][R4.64] ;  /* 0x0000000604059981 */ /* 0x000ea2000c1e1900 */
[----:B------:R-:W1:Y:S01]  /*00e0*/  S2UR UR5, SR_CgaCtaId ;  /* 0x00000000000579c3 */ /* 0x000e620000008800 */
[----:B------:R-:W-:Y:S01]  /*00f0*/  IMAD.U32 R0, RZ, RZ, UR8 ;  /* 0x00000008ff007e24 */ /* 0x000fe2000f8e00ff */
[----:B------:R-:W-:Y:S01]  /*0100*/  UMOV UR4, 0x400 ;  /* 0x0000040000047882 */ /* 0x000fe20000000000 */
[----:B------:R-:W-:-:S03]  /*0110*/  IMAD.MOV.U32 R6, RZ, RZ, RZ ;  /* 0x000000ffff067224 */ /* 0x000fc600078e00ff */
[----:B------:R-:W-:Y:S01]  /*0120*/  ISETP.GE.U32.AND P0, PT, R0, 0x2, PT ;  /* 0x000000020000780c */ /* 0x000fe20003f06070 */
[----:B-1----:R-:W-:-:S06]  /*0130*/  ULEA UR4, UR5, UR4, 0x18 ;  /* 0x0000000405047291 */ /* 0x002fcc000f8ec0ff */
[----:B0-----:R-:W-:Y:S01]  /*0140*/  LEA R3, R8, UR4, 0x2 ;  /* 0x0000000408037c11 */ /* 0x001fe2000f8e10ff */
[----:B--2---:R-:W-:-:S04]  /*0150*/  @!P1 FADD R7, R2, -R5 ;  /* 0x8000000502079221 */ /* 0x004fc80000000000 */
[----:B------:R-:W-:Y:S01]  /*0160*/  @!P1 FADD R6, |R7|, -RZ ;  /* 0x800000ff07069221 */ /* 0x000fe20000000200 */
[----:B------:R-:W-:-:S04]  /*0170*/  ISETP.NE.AND P1, PT, R8, RZ, PT ;  /* 0x000000ff0800720c */ /* 0x000fc80003f25270 */
[----:B------:R0:W-:Y:S01]  /*0180*/  STS [R3], R6 ;  /* 0x0000000603007388 */ /* 0x0001e20000000800 */
[----:B------:R-:W-:Y:S06]  /*0190*/  BAR.SYNC.DEFER_BLOCKING 0x0 ;  /* 0x0000000000007b1d */ /* 0x000fec0000010000 */
[----:B------:R-:W-:Y:S05]  /*01a0*/  @!P0 BRA `(.L_x_0) ;  /* 0x00000000002c8947 */ /* 0x000fea0003800000 */
.L_x_1:
[----:B0-----:R-:W-:-:S04]  /*01b0*/  SHF.R.U32.HI R6, RZ, 0x1, R0 ;  /* 0x00000001ff067819 */ /* 0x001fc80000011600 */
[----:B------:R-:W-:-:S13]  /*01c0*/  ISETP.GE.U32.AND P0, PT, R8, R6, PT ;  /* 0x000000060800720c */ /* 0x000fda0003f06070 */
[----:B------:R-:W-:Y:S01]  /*01d0*/  @!P0 LEA R2, R6, R3, 0x2 ;  /* 0x0000000306028211 */ /* 0x000fe200078e10ff */
[----:B------:R-:W-:Y:S05]  /*01e0*/  @!P0 LDS R5, [R3] ;  /* 0x0000000003058984 */ /* 0x000fea0000000800 */
[----:B------:R-:W0:Y:S02]  /*01f0*/  @!P0 LDS R2, [R2] ;  /* 0x0000000002028984 */ /* 0x000e240000000800 */
[----:B0-----:R-:W-:-:S05]  /*0200*/  @!P0 FADD R4, R2, R5 ;  /* 0x0000000502048221 */ /* 0x001fca0000000000 */
[----:B------:R1:W-:Y:S01]  /*0210*/  @!P0 STS [R3], R4 ;  /* 0x0000000403008388 */ /* 0x0003e20000000800 */
[----:B------:R-:W-:Y:S01]  /*0220*/  BAR.SYNC.DEFER_BLOCKING 0x0 ;  /* 0x0000000000007b1d */ /* 0x000fe20000010000 */
[----:B------:R-:W-:Y:S02]  /*0230*/  ISETP.GT.U32.AND P0, PT, R0, 0x3, PT ;  /* 0x000000030000780c */ /* 0x000fe40003f04070 */
[----:B------:R-:W-:-:S11]  /*0240*/  MOV R0, R6 ;  /* 0x0000000600007202 */ /* 0x000fd60000000f00 */
[----:B-1----:R-:W-:Y:S05]  /*0250*/  @P0 BRA `(.L_x_1) ;  /* 0xfffffffc00d40947 */ /* 0x002fea000383ffff */
.L_x_0:
[----:B------:R-:W-:Y:S05]  /*0260*/  @P1 EXIT ;  /* 0x000000000000194d */ /* 0x000fea0003800000 */
[----:B------:R-:W1:Y:S01]  /*0270*/  S2UR UR5, SR_CgaCtaId ;  /* 0x00000000000579c3 */ /* 0x000e620000008800 */
[----:B------:R-:W-:-:S07]  /*0280*/  UMOV UR4, 0x400 ;  /* 0x0000040000047882 */ /* 0x000fce0000000000 */
[----:B0-----:R-:W0:Y:S01]  /*0290*/  LDC.64 R2, c[0x0][0x390] ;  /* 0x0000e400ff027b82 */ /* 0x001e220000000a00 */
[----:B-1----:R-:W-:-:S09]  /*02a0*/  ULEA UR4, UR5, UR4, 0x18 ;  /* 0x0000000405047291 */ /* 0x002fd2000f8ec0ff */
[----:B------:R-:W0:Y:S04]  /*02b0*/  LDS R5, [UR4] ;  /* 0x00000004ff057984 */ /* 0x000e280008000800 */
[----:B0-----:R-:W-:Y:S01]  /*02c0*/  REDG.E.ADD.F32.FTZ.RN.STRONG.GPU desc[UR6][R2.64], R5 ;  /* 0x00000005020079a6 */ /* 0x001fe2000c12f306 */
[----:B------:R-:W-:Y:S05]  /*02d0*/  EXIT ;  /* 0x000000000000794d */ /* 0x000fea0003800000 */
.L_x_2:
[----:B------:R-:W-:-:S00]  /*02e0*/  BRA `(.L_x_2) ;  /* 0xfffffffc00fc7947 */ /* 0x000fc0000383ffff */
[----:B------:R-:W-:-:S00]  /*02f0*/  NOP ;  /* 0x0000000000007918 */ /* 0x000fc00000000000 */
        /* <DEDUP_REMOVED lines=8> */
.L_x_3:


//--------------------- .nv.shared.sum_absolute_error --------------------------
	.section	.nv.shared.sum_absolute_error,"aw",@nobits
	.sectionflags	@""
	.align	4
.nv.shared.sum_absolute_error:
	.zero		5120


//--------------------- .nv.shared.reserved.0     --------------------------
	.section	.nv.shared.reserved.0,"aw",@nobits
	.weak		__nv_reservedSMEM_offset_0_alias
	.size		__nv_reservedSMEM_offset_0_alias, 0, 64
	.other		__nv_reservedSMEM_offset_0_alias,@"STO_CUDA_RESERVED_SHARED STV_DEFAULT"
__nv_reservedSMEM_offset_0_alias:
	.zero		0
	.zero		64


//--------------------- .nv.constant0.sum_absolute_error --------------------------
	.section	.nv.constant0.sum_absolute_error,"a",@progbits
	.sectionflags	@""
	.align	4
.nv.constant0.sum_absolute_error:
	.zero		924


//--------------------- SYMBOLS --------------------------

	.type		.nv.reservedSmem.offset0,@object
	.size		.nv.reservedSmem.offset0,0x4
	.type		.nv.reservedSmem.cap,@object
	.size		.nv.reservedSmem.cap,0x4
